//
// Generated by NVIDIA NVVM Compiler
//
// Compiler Build ID: CL-36424714
// Cuda compilation tools, release 13.0, V13.0.88
// Based on NVVM 20.0.0
//

.version 9.0
.target sm_100
.address_size 64

	// .globl	_Z12vecAddKernelPfS_S_m

.visible .entry _Z12vecAddKernelPfS_S_m(
	.param .u64 .ptr .align 1 _Z12vecAddKernelPfS_S_m_param_0,
	.param .u64 .ptr .align 1 _Z12vecAddKernelPfS_S_m_param_1,
	.param .u64 .ptr .align 1 _Z12vecAddKernelPfS_S_m_param_2,
	.param .u64 _Z12vecAddKernelPfS_S_m_param_3
)
{
	.reg .pred 	%p<2>;
	.reg .b32 	%r<5>;
	.reg .b32 	%f<4>;
	.reg .b64 	%rd<13>;

	ld.param.u64 	%rd2, [_Z12vecAddKernelPfS_S_m_param_0];
	ld.param.u64 	%rd3, [_Z12vecAddKernelPfS_S_m_param_1];
	ld.param.u64 	%rd4, [_Z12vecAddKernelPfS_S_m_param_2];
	ld.param.u64 	%rd5, [_Z12vecAddKernelPfS_S_m_param_3];
	mov.u32 	%r1, %ntid.x;
	mov.u32 	%r2, %ctaid.x;
	mov.u32 	%r3, %tid.x;
	mad.lo.s32 	%r4, %r1, %r2, %r3;
	cvt.u64.u32 	%rd1, %r4;
	setp.le.u64 	%p1, %rd5, %rd1;
	@%p1 bra 	$L__BB0_2;
	cvta.to.global.u64 	%rd6, %rd2;
	cvta.to.global.u64 	%rd7, %rd3;
	cvta.to.global.u64 	%rd8, %rd4;
	shl.b64 	%rd9, %rd1, 2;
	add.s64 	%rd10, %rd6, %rd9;
	ld.global.f32 	%f1, [%rd10];
	add.s64 	%rd11, %rd7, %rd9;
	ld.global.f32 	%f2, [%rd11];
	add.f32 	%f3, %f1, %f2;
	add.s64 	%rd12, %rd8, %rd9;
	st.global.f32 	[%rd12], %f3;
$L__BB0_2:
	ret;

}


// ===== COMPILED SASS (sm_100) =====

	.target	sm_100

	.elftype	@"ET_EXEC"


//--------------------- .note.nv.tkinfo           --------------------------
	.section	.note.nv.tkinfo,"",@"SHT_NOTE"
	.sectionflags	@"SHF_NOTE_NV_TKINFO"
	.tkinfo
        /*0018*/ 	.word	0x00000002
        /*0030*/ 	.string	""
        /*0030*/ 	.string	"ptxas"
        /*0030*/ 	.string	"Cuda compilation tools, release 13.0, V13.0.88"
        /*0030*/ 	.string	"Build cuda_13.0.r13.0/compiler.36424714_0"
        /*0030*/ 	.string	"-arch sm_100 -m 64 "



//--------------------- .note.nv.cuinfo           --------------------------
	.section	.note.nv.cuinfo,"",@"SHT_NOTE"
	.sectionflags	@"SHF_NOTE_NV_CUINFO"
        /*0018*/ 	.short	0x0002
        /*001a*/ 	.short	0x0064
        /*001c*/ 	.short	0x0082
	.zero		2


//--------------------- .nv.info                  --------------------------
	.section	.nv.info,"",@"SHT_CUDA_INFO"
	.align	4


	//----- nvinfo : EIATTR_REGCOUNT
	.align		4
        /*0000*/ 	.byte	0x04, 0x2f
        /*0002*/ 	.short	(.L_1 - .L_0)
	.align		4
.L_0:
        /*0004*/ 	.word	index@(_Z12vecAddKernelPfS_S_m)
        /*0008*/ 	.word	0x0000000c


	//----- nvinfo : EIATTR_FRAME_SIZE
	.align		4
.L_1:
        /*000c*/ 	.byte	0x04, 0x11
        /*000e*/ 	.short	(.L_3 - .L_2)
	.align		4
.L_2:
        /*0010*/ 	.word	index@(_Z12vecAddKernelPfS_S_m)
        /*0014*/ 	.word	0x00000000


	//----- nvinfo : EIATTR_MIN_STACK_SIZE
	.align		4
.L_3:
        /*0018*/ 	.byte	0x04, 0x12
        /*001a*/ 	.short	(.L_5 - .L_4)
	.align		4
.L_4:
        /*001c*/ 	.word	index@(_Z12vecAddKernelPfS_S_m)
        /*0020*/ 	.word	0x00000000
.L_5:


//--------------------- .nv.compat                --------------------------
	.section	.nv.compat,"",@"SHT_CUDA_COMPAT_INFO"
	.align	4
        /*0000*/ 	.byte	0x02, 0x09, 0x00, 0x00, 0x02, 0x02, 0x01, 0x00, 0x02, 0x05, 0x05, 0x00, 0x03, 0x07, 0x01, 0x01
        /*0010*/ 	.byte	0x02, 0x03, 0x00, 0x00, 0x02, 0x06, 0x01, 0x00, 0x04, 0x0b, 0x08, 0x00, 0x09, 0x00, 0x00, 0x00
        /*0020*/ 	.byte	0x00, 0x00, 0x00, 0x00


//--------------------- .nv.info._Z12vecAddKernelPfS_S_m --------------------------
	.section	.nv.info._Z12vecAddKernelPfS_S_m,"",@"SHT_CUDA_INFO"
	.sectionflags	@""
	.align	4


	//----- nvinfo : EIATTR_CUDA_API_VERSION
	.align		4
        /*0000*/ 	.byte	0x04, 0x37
        /*0002*/ 	.short	(.L_7 - .L_6)
.L_6:
        /*0004*/ 	.word	0x00000082


	//----- nvinfo : EIATTR_KPARAM_INFO
	.align		4
.L_7:
        /*0008*/ 	.byte	0x04, 0x17
        /*000a*/ 	.short	(.L_9 - .L_8)
.L_8:
        /*000c*/ 	.word	0x00000000
        /*0010*/ 	.short	0x0003
        /*0012*/ 	.short	0x0018
        /*0014*/ 	.byte	0x00, 0xf0, 0x21, 0x00


	//----- nvinfo : EIATTR_KPARAM_INFO
	.align		4
.L_9:
        /*0018*/ 	.byte	0x04, 0x17
        /*001a*/ 	.short	(.L_11 - .L_10)
.L_10:
        /*001c*/ 	.word	0x00000000
        /*0020*/ 	.short	0x0002
        /*0022*/ 	.short	0x0010
        /*0024*/ 	.byte	0x00, 0xf5, 0x21, 0x00


	//----- nvinfo : EIATTR_KPARAM_INFO
	.align		4
.L_11:
        /*0028*/ 	.byte	0x04, 0x17
        /*002a*/ 	.short	(.L_13 - .L_12)
.L_12:
        /*002c*/ 	.word	0x00000000
        /*0030*/ 	.short	0x0001
        /*0032*/ 	.short	0x0008
        /*0034*/ 	.byte	0x00, 0xf5, 0x21, 0x00


	//----- nvinfo : EIATTR_KPARAM_INFO
	.align		4
.L_13:
        /*0038*/ 	.byte	0x04, 0x17
        /*003a*/ 	.short	(.L_15 - .L_14)
.L_14:
        /*003c*/ 	.word	0x00000000
        /*0040*/ 	.short	0x0000
        /*0042*/ 	.short	0x0000
        /*0044*/ 	.byte	0x00, 0xf5, 0x21, 0x00


	//----- nvinfo : EIATTR_SPARSE_MMA_MASK
	.align		4
.L_15:
        /*0048*/ 	.byte	0x03, 0x50
        /*004a*/ 	.short	0x0000


	//----- nvinfo : EIATTR_MAXREG_COUNT
	.align		4
        /*004c*/ 	.byte	0x03, 0x1b
        /*004e*/ 	.short	0x00ff


	//----- nvinfo : EIATTR_MERCURY_ISA_VERSION
	.align		4
        /*0050*/ 	.byte	0x03, 0x5f
        /*0052*/ 	.short	0x0101


	//----- nvinfo : EIATTR_VRC_CTA_INIT_COUNT
	.align		4
        /*0054*/ 	.byte	0x02, 0x4a
	.zero		1
	.zero		1


	//----- nvinfo : EIATTR_EXIT_INSTR_OFFSETS
	.align		4
        /*0058*/ 	.byte	0x04, 0x1c
        /*005a*/ 	.short	(.L_17 - .L_16)


	//   ....[0]....
.L_16:
        /*005c*/ 	.word	0x00000080


	//   ....[1]....
        /*0060*/ 	.word	0x00000180


	//----- nvinfo : EIATTR_CBANK_PARAM_SIZE
	.align		4
.L_17:
        /*0064*/ 	.byte	0x03, 0x19
        /*0066*/ 	.short	0x0020


	//----- nvinfo : EIATTR_PARAM_CBANK
	.align		4
        /*0068*/ 	.byte	0x04, 0x0a
        /*006a*/ 	.short	(.L_19 - .L_18)
	.align		4
.L_18:
        /*006c*/ 	.word	index@(.nv.constant0._Z12vecAddKernelPfS_S_m)
        /*0070*/ 	.short	0x0380
        /*0072*/ 	.short	0x0020


	//----- nvinfo : EIATTR_SW_WAR
	.align		4
.L_19:
        /*0074*/ 	.byte	0x04, 0x36
        /*0076*/ 	.short	(.L_21 - .L_20)
.L_20:
        /*0078*/ 	.word	0x00000008
.L_21:


//--------------------- .nv.callgraph             --------------------------
	.section	.nv.callgraph,"",@"SHT_CUDA_CALLGRAPH"
	.align	4
	.sectionentsize	8
	.align		4
        /*0000*/ 	.word	0x00000000
	.align		4
        /*0004*/ 	.word	0xffffffff
	.align		4
        /*0008*/ 	.word	0x00000000
	.align		4
        /*000c*/ 	.word	0xfffffffe
	.align		4
        /*0010*/ 	.word	0x00000000
	.align		4
        /*0014*/ 	.word	0xfffffffd
	.align		4
        /*0018*/ 	.word	0x00000000
	.align		4
        /*001c*/ 	.word	0xfffffffc


//--------------------- .text._Z12vecAddKernelPfS_S_m --------------------------
	.section	.text._Z12vecAddKernelPfS_S_m,"ax",@progbits
	.align	128
        .global         _Z12vecAddKernelPfS_S_m
        .type           _Z12vecAddKernelPfS_S_m,@function
        .size           _Z12vecAddKernelPfS_S_m,(.L_x_1 - _Z12vecAddKernelPfS_S_m)
        .other          _Z12vecAddKernelPfS_S_m,@"STO_CUDA_ENTRY STV_DEFAULT"
_Z12vecAddKernelPfS_S_m:
.text._Z12vecAddKernelPfS_S_m:
[----:B------:R-:W-:Y:S01]  /*0000*/  LDC R1, c[0x0][0x37c] ;  /* 0x0000df00ff017b82 */ /* 0x000fe20000000800 */
[----:B------:R-:W0:Y:S01]  /*0010*/  S2R R0, SR_CTAID.X ;  /* 0x0000000000007919 */ /* 0x000e220000002500 */
[----:B------:R-:W0:Y:S01]  /*0020*/  LDCU UR4, c[0x0][0x360] ;  /* 0x00006c00ff0477ac */ /* 0x000e220008000800 */
[----:B------:R-:W0:Y:S01]  /*0030*/  S2R R3, SR_TID.X ;  /* 0x0000000000037919 */ /* 0x000e220000002100 */
[----:B------:R-:W1:Y:S01]  /*0040*/  LDCU.64 UR6, c[0x0][0x398] ;  /* 0x00007300ff0677ac */ /* 0x000e620008000a00 */
[----:B0-----:R-:W-:-:S05]  /*0050*/  IMAD R0, R0, UR4, R3 ;  /* 0x0000000400007c24 */ /* 0x001fca000f8e0203 */
[----:B-1----:R-:W-:-:S04]  /*0060*/  ISETP.GE.U32.AND P0, PT, R0, UR6, PT ;  /* 0x0000000600007c0c */ /* 0x002fc8000bf06070 */
[----:B------:R-:W-:-:S13]  /*0070*/  ISETP.GE.U32.AND.EX P0, PT, RZ, UR7, PT, P0 ;  /* 0x00000007ff007c0c */ /* 0x000fda000bf06100 */
[----:B------:R-:W-:Y:S05]  /*0080*/  @P0 EXIT ;  /* 0x000000000000094d */ /* 0x000fea0003800000 */
[----:B------:R-:W0:Y:S01]  /*0090*/  LDCU.128 UR8, c[0x0][0x380] ;  /* 0x00007000ff0877ac */ /* 0x000e220008000c00 */
[----:B------:R-:W-:Y:S01]  /*00a0*/  IMAD.SHL.U32 R6, R0, 0x4, RZ ;  /* 0x0000000400067824 */ /* 0x000fe200078e00ff */
[----:B------:R-:W-:Y:S01]  /*00b0*/  SHF.R.U32.HI R0, RZ, 0x1e, R0 ;  /* 0x0000001eff007819 */ /* 0x000fe20000011600 */
[----:B------:R-:W1:Y:S01]  /*00c0*/  LDCU.64 UR4, c[0x0][0x358] ;  /* 0x00006b00ff0477ac */ /* 0x000e620008000a00 */
[----:B------:R-:W2:Y:S02]  /*00d0*/  LDCU.64 UR6, c[0x0][0x390] ;  /* 0x00007200ff0677ac */ /* 0x000ea40008000a00 */
[C---:B0-----:R-:W-:Y:S02]  /*00e0*/  IADD3 R4, P1, PT, R6.reuse, UR10, RZ ;  /* 0x0000000a06047c10 */ /* 0x041fe4000ff3e0ff */
[----:B------:R-:W-:Y:S02]  /*00f0*/  IADD3 R2, P0, PT, R6, UR8, RZ ;  /* 0x0000000806027c10 */ /* 0x000fe4000ff1e0ff */
[----:B------:R-:W-:-:S02]  /*0100*/  IADD3.X R5, PT, PT, R0, UR11, RZ, P1, !PT ;  /* 0x0000000b00057c10 */ /* 0x000fc40008ffe4ff */
[----:B------:R-:W-:-:S04]  /*0110*/  IADD3.X R3, PT, PT, R0, UR9, RZ, P0, !PT ;  /* 0x0000000900037c10 */ /* 0x000fc800087fe4ff */
[----:B-1----:R-:W3:Y:S04]  /*0120*/  LDG.E R5, desc[UR4][R4.64] ;  /* 0x0000000404057981 */ /* 0x002ee8000c1e1900 */
[----:B------:R-:W3:Y:S01]  /*0130*/  LDG.E R2, desc[UR4][R2.64] ;  /* 0x0000000402027981 */ /* 0x000ee2000c1e1900 */
[----:B--2---:R-:W-:-:S04]  /*0140*/  IADD3 R6, P0, PT, R6, UR6, RZ ;  /* 0x0000000606067c10 */ /* 0x004fc8000ff1e0ff */
[----:B------:R-:W-:Y:S01]  /*0150*/  IADD3.X R7, PT, PT, R0, UR7, RZ, P0, !PT ;  /* 0x0000000700077c10 */ /* 0x000fe200087fe4ff */
[----:B---3--:R-:W-:-:S05]  /*0160*/  FADD R9, R2, R5 ;  /* 0x0000000502097221 */ /* 0x008fca0000000000 */
[----:B------:R-:W-:Y:S01]  /*0170*/  STG.E desc[UR4][R6.64], R9 ;  /* 0x0000000906007986 */ /* 0x000fe2000c101904 */
[----:B------:R-:W-:Y:S05]  /*0180*/  EXIT ;  /* 0x000000000000794d */ /* 0x000fea0003800000 */
.L_x_0:
[----:B------:R-:W-:-:S00]  /*0190*/  BRA `(.L_x_0) ;  /* 0xfffffffc00fc7947 */ /* 0x000fc0000383ffff */
[----:B------:R-:W-:-:S00]  /*01a0*/  NOP ;  /* 0x0000000000007918 */ /* 0x000fc00000000000 */
        /* <DEDUP_REMOVED lines=13> */
.L_x_1:


//--------------------- .nv.shared.reserved.0     --------------------------
	.section	.nv.shared.reserved.0,"aw",@nobits
	.weak		__nv_reservedSMEM_offset_0_alias
	.size		__nv_reservedSMEM_offset_0_alias, 0, 64
	.other		__nv_reservedSMEM_offset_0_alias,@"STO_CUDA_RESERVED_SHARED STV_DEFAULT"
__nv_reservedSMEM_offset_0_alias:
	.zero		0
	.zero		64


//--------------------- .nv.constant0._Z12vecAddKernelPfS_S_m --------------------------
	.section	.nv.constant0._Z12vecAddKernelPfS_S_m,"a",@progbits
	.sectionflags	@""
	.align	4
.nv.constant0._Z12vecAddKernelPfS_S_m:
	.zero		928


//--------------------- SYMBOLS --------------------------

	.type		.nv.reservedSmem.offset0,@object
	.size		.nv.reservedSmem.offset0,0x4
